	.headerflags	@"EF_CUDA_TEXMODE_UNIFIED EF_CUDA_64BIT_ADDRESS EF_CUDA_ACCELERATORS EF_CUDA_SM90 EF_CUDA_VIRTUAL_SM(EF_CUDA_SM90)"
	.elftype	@"ET_EXEC"


//--------------------- .nv.info                  --------------------------
	.section	.nv.info,"",@"SHT_CUDA_INFO"
	.align	4


	//----- nvinfo : EIATTR_REGCOUNT
	.align		4
        /*0000*/ 	.byte	0x04, 0x2f
        /*0002*/ 	.short	(.L_1 - .L_0)
	.align		4
.L_0:
        /*0004*/ 	.word	index@(triton_poi_fused_add_div_maximum_mean_minimum_mul_pow_sub_sum_0)
        /*0008*/ 	.word	0x00000017


	//----- nvinfo : EIATTR_MIN_STACK_SIZE
	.align		4
.L_1:
        /*000c*/ 	.byte	0x04, 0x12
        /*000e*/ 	.short	(.L_3 - .L_2)
	.align		4
.L_2:
        /*0010*/ 	.word	index@(triton_poi_fused_add_div_maximum_mean_minimum_mul_pow_sub_sum_0)
        /*0014*/ 	.word	0x00000000


	//----- nvinfo : EIATTR_FRAME_SIZE
	.align		4
.L_3:
        /*0018*/ 	.byte	0x04, 0x11
        /*001a*/ 	.short	(.L_5 - .L_4)
	.align		4
.L_4:
        /*001c*/ 	.word	index@(triton_poi_fused_add_div_maximum_mean_minimum_mul_pow_sub_sum_0)
        /*0020*/ 	.word	0x00000000


	//----- nvinfo : EIATTR_MIN_STACK_SIZE
	.align		4
.L_5:
        /*0024*/ 	.byte	0x04, 0x12
        /*0026*/ 	.short	(.L_7 - .L_6)
	.align		4
.L_6:
        /*0028*/ 	.word	index@(triton_poi_fused_add_div_maximum_mean_minimum_mul_pow_sub_sum_0)
        /*002c*/ 	.word	0x00000000
.L_7:


//--------------------- .nv.info.triton_poi_fused_add_div_maximum_mean_minimum_mul_pow_sub_sum_0 --------------------------
	.section	.nv.info.triton_poi_fused_add_div_maximum_mean_minimum_mul_pow_sub_sum_0,"",@"SHT_CUDA_INFO"
	.sectionflags	@""
	.align	4


	//----- nvinfo : EIATTR_CUDA_API_VERSION
	.align		4
        /*0000*/ 	.byte	0x04, 0x37
        /*0002*/ 	.short	(.L_9 - .L_8)
.L_8:
        /*0004*/ 	.word	0x0000007c


	//----- nvinfo : EIATTR_KPARAM_INFO
	.align		4
.L_9:
        /*0008*/ 	.byte	0x04, 0x17
        /*000a*/ 	.short	(.L_11 - .L_10)
.L_10:
        /*000c*/ 	.word	0x00000000
        /*0010*/ 	.short	0x0005
        /*0012*/ 	.short	0x0028
        /*0014*/ 	.byte	0x00, 0xf0, 0x11, 0x00


	//----- nvinfo : EIATTR_KPARAM_INFO
	.align		4
.L_11:
        /*0018*/ 	.byte	0x04, 0x17
        /*001a*/ 	.short	(.L_13 - .L_12)
.L_12:
        /*001c*/ 	.word	0x00000000
        /*0020*/ 	.short	0x0004
        /*0022*/ 	.short	0x0020
        /*0024*/ 	.byte	0x00, 0xf4, 0x21, 0x00


	//----- nvinfo : EIATTR_KPARAM_INFO
	.align		4
.L_13:
        /*0028*/ 	.byte	0x04, 0x17
        /*002a*/ 	.short	(.L_15 - .L_14)
.L_14:
        /*002c*/ 	.word	0x00000000
        /*0030*/ 	.short	0x0003
        /*0032*/ 	.short	0x0018
        /*0034*/ 	.byte	0x00, 0xf4, 0x21, 0x00


	//----- nvinfo : EIATTR_KPARAM_INFO
	.align		4
.L_15:
        /*0038*/ 	.byte	0x04, 0x17
        /*003a*/ 	.short	(.L_17 - .L_16)
.L_16:
        /*003c*/ 	.word	0x00000000
        /*0040*/ 	.short	0x0002
        /*0042*/ 	.short	0x0010
        /*0044*/ 	.byte	0x00, 0xf4, 0x21, 0x00


	//----- nvinfo : EIATTR_KPARAM_INFO
	.align		4
.L_17:
        /*0048*/ 	.byte	0x04, 0x17
        /*004a*/ 	.short	(.L_19 - .L_18)
.L_18:
        /*004c*/ 	.word	0x00000000
        /*0050*/ 	.short	0x0001
        /*0052*/ 	.short	0x0008
        /*0054*/ 	.byte	0x00, 0xf4, 0x21, 0x00


	//----- nvinfo : EIATTR_KPARAM_INFO
	.align		4
.L_19:
        /*0058*/ 	.byte	0x04, 0x17
        /*005a*/ 	.short	(.L_21 - .L_20)
.L_20:
        /*005c*/ 	.word	0x00000000
        /*0060*/ 	.short	0x0000
        /*0062*/ 	.short	0x0000
        /*0064*/ 	.byte	0x00, 0xf4, 0x21, 0x00


	//----- nvinfo : EIATTR_SPARSE_MMA_MASK
	.align		4
.L_21:
        /*0068*/ 	.byte	0x03, 0x50
        /*006a*/ 	.short	0x0000


	//----- nvinfo : EIATTR_MAXREG_COUNT
	.align		4
        /*006c*/ 	.byte	0x03, 0x1b
        /*006e*/ 	.short	0x00ff


	//----- nvinfo : EIATTR_EXIT_INSTR_OFFSETS
	.align		4
        /*0070*/ 	.byte	0x04, 0x1c
        /*0072*/ 	.short	(.L_23 - .L_22)


	//   ....[0]....
.L_22:
        /*0074*/ 	.word	0x00000630


	//   ....[1]....
        /*0078*/ 	.word	0x00000650


	//----- nvinfo : EIATTR_REQNTID
	.align		4
.L_23:
        /*007c*/ 	.byte	0x04, 0x10
        /*007e*/ 	.short	(.L_25 - .L_24)
.L_24:
        /*0080*/ 	.word	0x00000020
        /*0084*/ 	.word	0x00000001
        /*0088*/ 	.word	0x00000001


	//----- nvinfo : EIATTR_CBANK_PARAM_SIZE
	.align		4
.L_25:
        /*008c*/ 	.byte	0x03, 0x19
        /*008e*/ 	.short	0x002c


	//----- nvinfo : EIATTR_PARAM_CBANK
	.align		4
        /*0090*/ 	.byte	0x04, 0x0a
        /*0092*/ 	.short	(.L_27 - .L_26)
	.align		4
.L_26:
        /*0094*/ 	.word	index@(.nv.constant0.triton_poi_fused_add_div_maximum_mean_minimum_mul_pow_sub_sum_0)
        /*0098*/ 	.short	0x0210
        /*009a*/ 	.short	0x002c


	//----- nvinfo : EIATTR_SW_WAR
	.align		4
.L_27:
        /*009c*/ 	.byte	0x04, 0x36
        /*009e*/ 	.short	(.L_29 - .L_28)
.L_28:
        /*00a0*/ 	.word	0x00000008
.L_29:


//--------------------- .nv.callgraph             --------------------------
	.section	.nv.callgraph,"",@"SHT_CUDA_CALLGRAPH"
	.align	4
	.sectionentsize	8
	.align		4
        /*0000*/ 	.word	0x00000000
	.align		4
        /*0004*/ 	.word	0xffffffff
	.align		4
        /*0008*/ 	.word	0x00000000
	.align		4
        /*000c*/ 	.word	0xfffffffe
	.align		4
        /*0010*/ 	.word	0x00000000
	.align		4
        /*0014*/ 	.word	0xfffffffd
	.align		4
        /*0018*/ 	.word	0x00000000
	.align		4
        /*001c*/ 	.word	0xfffffffc


//--------------------- .text.triton_poi_fused_add_div_maximum_mean_minimum_mul_pow_sub_sum_0 --------------------------
	.section	.text.triton_poi_fused_add_div_maximum_mean_minimum_mul_pow_sub_sum_0,"ax",@progbits
	.align	128
        .global         triton_poi_fused_add_div_maximum_mean_minimum_mul_pow_sub_sum_0
        .type           triton_poi_fused_add_div_maximum_mean_minimum_mul_pow_sub_sum_0,@function
        .size           triton_poi_fused_add_div_maximum_mean_minimum_mul_pow_sub_sum_0,(.L_x_1 - triton_poi_fused_add_div_maximum_mean_minimum_mul_pow_sub_sum_0)
        .other          triton_poi_fused_add_div_maximum_mean_minimum_mul_pow_sub_sum_0,@"STO_CUDA_ENTRY STV_DEFAULT"
triton_poi_fused_add_div_maximum_mean_minimum_mul_pow_sub_sum_0:
.text.triton_poi_fused_add_div_maximum_mean_minimum_mul_pow_sub_sum_0:
[----:B------:R-:W0:Y:S02]  /*0000*/  LDC R1, c[0x0][0x28] ;  /* 0x00000a00ff017b82 */ /* 0x000e240000000800 */
[----:B------:R-:W1:Y:S01]  /*0010*/  S2R R19, SR_TID.X ;  /* 0x0000000000137919 */ /* 0x000e620000002100 */
[----:B------:R-:W2:Y:S01]  /*0020*/  LDC.64 R2, c[0x0][0x210] ;  /* 0x00008400ff027b82 */ /* 0x000ea20000000a00 */
[----:B------:R-:W-:Y:S01]  /*0030*/  HFMA2.MMA R17, -RZ, RZ, 0, 0 ;  /* 0x00000000ff117435 */ /* 0x000fe200000001ff */
[----:B------:R-:W-:Y:S01]  /*0040*/  IMAD.MOV.U32 R20, RZ, RZ, RZ ;  /* 0x000000ffff147224 */ /* 0x000fe200078e00ff */
[----:B------:R-:W3:Y:S01]  /*0050*/  S2R R7, SR_CTAID.X ;  /* 0x0000000000077919 */ /* 0x000ee20000002500 */
[----:B------:R-:W-:Y:S01]  /*0060*/  MOV R15, RZ ;  /* 0x000000ff000f7202 */ /* 0x000fe20000000f00 */
[----:B------:R-:W-:Y:S01]  /*0070*/  IMAD.MOV.U32 R18, RZ, RZ, RZ ;  /* 0x000000ffff127224 */ /* 0x000fe200078e00ff */
[----:B------:R-:W-:Y:S02]  /*0080*/  ULDC.64 UR4, c[0x0][0x208] ;  /* 0x0000820000047ab9 */ /* 0x000fe40000000a00 */
[----:B------:R-:W4:Y:S01]  /*0090*/  LDC.64 R4, c[0x0][0x218] ;  /* 0x00008600ff047b82 */ /* 0x000f220000000a00 */
[----:B------:R-:W-:-:S02]  /*00a0*/  CS2R R8, SRZ ;  /* 0x0000000000087805 */ /* 0x000fc4000001ff00 */
[----:B-1----:R-:W-:-:S04]  /*00b0*/  LOP3.LUT R0, R19, 0x3, RZ, 0xc0, !PT ;  /* 0x0000000313007812 */ /* 0x002fc800078ec0ff */
[----:B---3--:R-:W-:-:S04]  /*00c0*/  LEA R0, R7, R0, 0x2 ;  /* 0x0000000007007211 */ /* 0x008fc800078e10ff */
[C---:B------:R-:W-:Y:S02]  /*00d0*/  ISETP.GE.AND P0, PT, R0.reuse, 0x4, PT ;  /* 0x000000040000780c */ /* 0x040fe40003f06270 */
[----:B------:R-:W-:-:S05]  /*00e0*/  SHF.L.U32 R7, R0, 0x2, RZ ;  /* 0x0000000200077819 */ /* 0x000fca00000006ff */
[----:B--2---:R-:W-:-:S04]  /*00f0*/  IMAD.WIDE R2, R7, 0x4, R2 ;  /* 0x0000000407027825 */ /* 0x004fc800078e0202 */
[----:B----4-:R-:W-:Y:S01]  /*0100*/  IMAD.WIDE R4, R7, 0x4, R4 ;  /* 0x0000000407047825 */ /* 0x010fe200078e0204 */
[----:B------:R-:W-:Y:S01]  /*0110*/  CS2R R6, SRZ ;  /* 0x0000000000067805 */ /* 0x000fe2000001ff00 */
[----:B------:R-:W2:Y:S04]  /*0120*/  @!P0 LDG.E.EL R20, desc[UR4][R2.64] ;  /* 0x0000000402148981 */ /* 0x000ea8000c2e1900 */
[----:B------:R-:W3:Y:S04]  /*0130*/  @!P0 LDG.E.EL R15, desc[UR4][R2.64+0xc] ;  /* 0x00000c04020f8981 */ /* 0x000ee8000c2e1900 */
[----:B------:R-:W2:Y:S04]  /*0140*/  @!P0 LDG.E.EL R7, desc[UR4][R4.64] ;  /* 0x0000000404078981 */ /* 0x000ea8000c2e1900 */
[----:B------:R-:W4:Y:S04]  /*0150*/  @!P0 LDG.E.EL R18, desc[UR4][R2.64+0x4] ;  /* 0x0000040402128981 */ /* 0x000f28000c2e1900 */
[----:B------:R-:W5:Y:S04]  /*0160*/  @!P0 LDG.E.EL R17, desc[UR4][R2.64+0x8] ;  /* 0x0000080402118981 */ /* 0x000f68000c2e1900 */
[----:B------:R-:W5:Y:S04]  /*0170*/  @!P0 LDG.E.EL R6, desc[UR4][R4.64+0x8] ;  /* 0x0000080404068981 */ /* 0x000f68000c2e1900 */
[----:B------:R-:W5:Y:S04]  /*0180*/  @!P0 LDG.E.EL R8, desc[UR4][R4.64+0xc] ;  /* 0x00000c0404088981 */ /* 0x000f68000c2e1900 */
[----:B------:R1:W5:Y:S01]  /*0190*/  @!P0 LDG.E.EL R9, desc[UR4][R4.64+0x4] ;  /* 0x0000040404098981 */ /* 0x000362000c2e1900 */
[----:B---3--:R-:W-:-:S02]  /*01a0*/  FSETP.NAN.AND P3, PT, R15, R15, PT ;  /* 0x0000000f0f00720b */ /* 0x008fc40003f68000 */
[-C--:B--2---:R-:W-:Y:S02]  /*01b0*/  FSETP.GT.AND P5, PT, R20, R7.reuse, PT ;  /* 0x000000071400720b */ /* 0x084fe40003fa4000 */
[----:B----4-:R-:W-:Y:S02]  /*01c0*/  FSETP.NAN.AND P0, PT, R18, R18, PT ;  /* 0x000000121200720b */ /* 0x010fe40003f08000 */
[C---:B-1----:R-:W-:Y:S02]  /*01d0*/  SEL R5, R20.reuse, R7, P5 ;  /* 0x0000000714057207 */ /* 0x042fe40002800000 */
[C---:B-----5:R-:W-:Y:S02]  /*01e0*/  FSETP.NAN.AND P2, PT, R17.reuse, R17, PT ;  /* 0x000000111100720b */ /* 0x060fe40003f48000 */
[----:B------:R-:W-:Y:S02]  /*01f0*/  FSETP.NAN.AND P1, PT, R20, R20, PT ;  /* 0x000000141400720b */ /* 0x000fe40003f28000 */
[----:B------:R-:W-:-:S02]  /*0200*/  FSETP.GEU.AND P6, PT, R17, R6, PT ;  /* 0x000000061100720b */ /* 0x000fc40003fce000 */
[----:B------:R-:W-:Y:S02]  /*0210*/  FSETP.GEU.AND P4, PT, R15, R8, PT ;  /* 0x000000080f00720b */ /* 0x000fe40003f8e000 */
[CC--:B------:R-:W-:Y:S02]  /*0220*/  FSETP.GT.AND P5, PT, R18.reuse, R9.reuse, PT ;  /* 0x000000091200720b */ /* 0x0c0fe40003fa4000 */
[----:B------:R-:W-:Y:S02]  /*0230*/  SEL R3, R17, R6, !P6 ;  /* 0x0000000611037207 */ /* 0x000fe40007000000 */
[CC--:B------:R-:W-:Y:S02]  /*0240*/  SEL R2, R15.reuse, R8.reuse, !P4 ;  /* 0x000000080f027207 */ /* 0x0c0fe40006000000 */
[----:B------:R-:W-:Y:S02]  /*0250*/  FSETP.GT.AND P6, PT, R15, R8, PT ;  /* 0x000000080f00720b */ /* 0x000fe40003fc4000 */
[----:B------:R-:W-:-:S02]  /*0260*/  SEL R4, R18, R9, P5 ;  /* 0x0000000912047207 */ /* 0x000fc40002800000 */
[C---:B------:R-:W-:Y:S01]  /*0270*/  FSETP.GEU.AND P5, PT, R18.reuse, R9, PT ;  /* 0x000000091200720b */ /* 0x040fe20003fae000 */
[C-C-:B------:R-:W-:Y:S01]  /*0280*/  FADD R14, -R18.reuse, R15.reuse ;  /* 0x0000000f120e7221 */ /* 0x140fe20000000100 */
[C---:B------:R-:W-:Y:S01]  /*0290*/  FADD R16, R18.reuse, R15 ;  /* 0x0000000f12107221 */ /* 0x040fe20000000000 */
[C---:B------:R-:W-:Y:S02]  /*02a0*/  SEL R10, R15.reuse, R2, P3 ;  /* 0x000000020f0a7207 */ /* 0x040fe40001800000 */
[----:B------:R-:W-:Y:S02]  /*02b0*/  @!P3 SEL R15, R15, R8, P6 ;  /* 0x000000080f0fb207 */ /* 0x000fe40003000000 */
[----:B------:R-:W-:Y:S02]  /*02c0*/  SEL R11, R18, R4, P0 ;  /* 0x00000004120b7207 */ /* 0x000fe40000000000 */
[----:B------:R-:W-:Y:S02]  /*02d0*/  FSETP.GT.AND P4, PT, R17, R6, PT ;  /* 0x000000061100720b */ /* 0x000fe40003f84000 */
[----:B------:R-:W-:-:S02]  /*02e0*/  FSETP.GEU.AND P3, PT, R20, R7, PT ;  /* 0x000000071400720b */ /* 0x000fc40003f6e000 */
[----:B------:R-:W-:Y:S01]  /*02f0*/  @!P0 SEL R18, R18, R9, !P5 ;  /* 0x0000000912128207 */ /* 0x000fe20006800000 */
[C-C-:B------:R-:W-:Y:S01]  /*0300*/  FADD R13, -R20.reuse, R17.reuse ;  /* 0x00000011140d7221 */ /* 0x140fe20000000100 */
[C---:B------:R-:W-:Y:S01]  /*0310*/  FADD R12, R20.reuse, R17 ;  /* 0x00000011140c7221 */ /* 0x040fe20000000000 */
[C---:B------:R-:W-:Y:S02]  /*0320*/  SEL R3, R17.reuse, R3, P2 ;  /* 0x0000000311037207 */ /* 0x040fe40001000000 */
[----:B------:R-:W-:Y:S01]  /*0330*/  SEL R2, R20, R5, P1 ;  /* 0x0000000514027207 */ /* 0x000fe20000800000 */
[----:B------:R-:W-:Y:S01]  /*0340*/  FADD R4, R18, -R15 ;  /* 0x8000000f12047221 */ /* 0x000fe20000000000 */
[----:B------:R-:W-:Y:S02]  /*0350*/  @!P2 SEL R17, R17, R6, P4 ;  /* 0x000000061111a207 */ /* 0x000fe40002000000 */
[----:B------:R-:W-:Y:S01]  /*0360*/  @!P1 SEL R20, R20, R7, !P3 ;  /* 0x0000000714149207 */ /* 0x000fe20005800000 */
[----:B------:R-:W-:Y:S01]  /*0370*/  FMUL R18, R4, R4 ;  /* 0x0000000404127220 */ /* 0x000fe20000400000 */
[----:B------:R-:W-:-:S03]  /*0380*/  FADD R4, R7, R6 ;  /* 0x0000000607047221 */ /* 0x000fc60000000000 */
[----:B------:R-:W-:-:S04]  /*0390*/  FADD R5, R20, -R17 ;  /* 0x8000001114057221 */ /* 0x000fc80000000000 */
[----:B------:R-:W-:Y:S01]  /*03a0*/  FFMA R18, R5, R5, R18 ;  /* 0x0000000505127223 */ /* 0x000fe20000000012 */
[----:B------:R-:W-:-:S03]  /*03b0*/  FMUL R5, R4, 0.5 ;  /* 0x3f00000004057820 */ /* 0x000fc60000400000 */
[----:B------:R-:W-:Y:S01]  /*03c0*/  FADD R18, R18, 9.9999997473787516356e-06 ;  /* 0x3727c5ac12127421 */ /* 0x000fe20000000000 */
[----:B------:R-:W-:Y:S01]  /*03d0*/  FFMA R15, R12, 0.5, -R5 ;  /* 0x3f0000000c0f7823 */ /* 0x000fe20000000805 */
[----:B------:R-:W-:Y:S01]  /*03e0*/  FADD R5, -R9, R8 ;  /* 0x0000000809057221 */ /* 0x000fe20000000100 */
[----:B------:R-:W-:Y:S02]  /*03f0*/  FADD R6, -R7, R6 ;  /* 0x0000000607067221 */ /* 0x000fe40000000100 */
[----:B------:R-:W-:Y:S01]  /*0400*/  FSETP.GT.AND P1, PT, |R18|, 8.50705917302346158658e+37, PT ;  /* 0x7e8000001200780b */ /* 0x000fe20003f24200 */
[----:B------:R-:W-:Y:S01]  /*0410*/  FADD R12, R3, -R2 ;  /* 0x80000002030c7221 */ /* 0x000fe20000000000 */
[----:B------:R-:W-:Y:S01]  /*0420*/  FMUL R6, R6, R5 ;  /* 0x0000000506067220 */ /* 0x000fe20000400000 */
[----:B------:R-:W1:Y:S01]  /*0430*/  LDC.64 R2, c[0x0][0x220] ;  /* 0x00008800ff027b82 */ /* 0x000e620000000a00 */
[----:B------:R-:W-:Y:S01]  /*0440*/  FSETP.GEU.AND P4, PT, |R18|, 1.175494350822287508e-38, PT ;  /* 0x008000001200780b */ /* 0x000fe20003f8e200 */
[----:B------:R-:W-:Y:S01]  /*0450*/  FADD R8, R9, R8 ;  /* 0x0000000809087221 */ /* 0x000fe20000000000 */
[----:B------:R-:W-:-:S05]  /*0460*/  FADD R10, R10, -R11 ;  /* 0x8000000b0a0a7221 */ /* 0x000fca0000000000 */
[----:B------:R-:W2:Y:S01]  /*0470*/  LDC.64 R4, c[0x0][0x228] ;  /* 0x00008a00ff047b82 */ /* 0x000ea20000000a00 */
[----:B------:R-:W-:Y:S01]  /*0480*/  FFMA R13, R13, R14, R6 ;  /* 0x0000000e0d0d7223 */ /* 0x000fe20000000006 */
[----:B------:R-:W-:Y:S01]  /*0490*/  FMUL R9, R8, 0.5 ;  /* 0x3f00000008097820 */ /* 0x000fe20000400000 */
[----:B------:R-:W-:Y:S01]  /*04a0*/  FADD R12, R12, 9.9999997473787516356e-06 ;  /* 0x3727c5ac0c0c7421 */ /* 0x000fe20000000000 */
[----:B------:R-:W-:Y:S01]  /*04b0*/  FADD R10, R10, 9.9999997473787516356e-06 ;  /* 0x3727c5ac0a0a7421 */ /* 0x000fe20000000000 */
[----:B------:R-:W-:-:S03]  /*04c0*/  @P1 FMUL R18, R18, 0.25 ;  /* 0x3e80000012121820 */ /* 0x000fc60000400000 */
[----:B------:R-:W3:Y:S01]  /*04d0*/  LDC.64 R6, c[0x0][0x230] ;  /* 0x00008c00ff067b82 */ /* 0x000ee20000000a00 */
[----:B------:R-:W-:Y:S01]  /*04e0*/  LOP3.LUT P0, RZ, R19, 0x1c, RZ, 0xc0, !PT ;  /* 0x0000001c13ff7812 */ /* 0x000fe2000780c0ff */
[----:B------:R-:W-:Y:S01]  /*04f0*/  FFMA R9, R16, 0.5, -R9 ;  /* 0x3f00000010097823 */ /* 0x000fe20000000809 */
[----:B------:R-:W-:Y:S01]  /*0500*/  FSETP.GTU.AND P3, PT, R12, RZ, PT ;  /* 0x000000ff0c00720b */ /* 0x000fe20003f6c000 */
[----:B------:R-:W-:Y:S01]  /*0510*/  @!P4 FMUL R18, R18, 16777216 ;  /* 0x4b8000001212c820 */ /* 0x000fe20000400000 */
[----:B------:R-:W-:Y:S01]  /*0520*/  FSETP.GTU.AND P2, PT, R10, RZ, PT ;  /* 0x000000ff0a00720b */ /* 0x000fe20003f4c000 */
[----:B------:R-:W-:Y:S01]  /*0530*/  FMUL R8, R9, R9 ;  /* 0x0000000909087220 */ /* 0x000fe20000400000 */
[----:B------:R-:W-:Y:S01]  /*0540*/  ISETP.LT.AND P0, PT, R0, 0x4, !P0 ;  /* 0x000000040000780c */ /* 0x000fe20004701270 */
[----:B------:R-:W4:Y:S01]  /*0550*/  MUFU.RCP R11, R18 ;  /* 0x00000012000b7308 */ /* 0x000f220000001000 */
[----:B------:R-:W-:Y:S02]  /*0560*/  FSEL R12, R12, RZ, P3 ;  /* 0x000000ff0c0c7208 */ /* 0x000fe40001800000 */
[----:B------:R-:W-:Y:S01]  /*0570*/  FSEL R9, R10, RZ, P2 ;  /* 0x000000ff0a097208 */ /* 0x000fe20001000000 */
[----:B------:R-:W-:Y:S01]  /*0580*/  FFMA R8, R15, R15, R8 ;  /* 0x0000000f0f087223 */ /* 0x000fe20000000008 */
[----:B-1----:R-:W-:-:S04]  /*0590*/  IMAD.WIDE R2, R0, 0x4, R2 ;  /* 0x0000000400027825 */ /* 0x002fc800078e0202 */
[CC--:B------:R-:W-:Y:S01]  /*05a0*/  FFMA R13, -R12.reuse, R9.reuse, R13 ;  /* 0x000000090c0d7223 */ /* 0x0c0fe2000000010d */
[----:B------:R-:W-:Y:S01]  /*05b0*/  FMUL R9, R12, R9 ;  /* 0x000000090c097220 */ /* 0x000fe20000400000 */
[----:B------:R-:W-:Y:S01]  /*05c0*/  @P1 FMUL R8, R8, 0.25 ;  /* 0x3e80000008081820 */ /* 0x000fe20000400000 */
[----:B--2---:R-:W-:-:S04]  /*05d0*/  IMAD.WIDE R4, R0, 0x4, R4 ;  /* 0x0000000400047825 */ /* 0x004fc800078e0204 */
[----:B------:R-:W-:Y:S01]  /*05e0*/  @!P4 FMUL R8, R8, 16777216 ;  /* 0x4b8000000808c820 */ /* 0x000fe20000400000 */
[----:B------:R1:W-:Y:S01]  /*05f0*/  @P0 STG.E desc[UR4][R2.64], R9 ;  /* 0x0000000902000986 */ /* 0x0003e2000c101904 */
[----:B---3--:R-:W-:-:S03]  /*0600*/  IMAD.WIDE R6, R0, 0x4, R6 ;  /* 0x0000000400067825 */ /* 0x008fc600078e0206 */
[----:B------:R1:W-:Y:S01]  /*0610*/  @P0 STG.E desc[UR4][R4.64], R13 ;  /* 0x0000000d04000986 */ /* 0x0003e2000c101904 */
[----:B----4-:R-:W-:Y:S01]  /*0620*/  FMUL R11, R11, R8 ;  /* 0x000000080b0b7220 */ /* 0x010fe20000400000 */
[----:B------:R-:W-:Y:S06]  /*0630*/  @!P0 EXIT ;  /* 0x000000000000894d */ /* 0x000fec0003800000 */
[----:B------:R-:W-:Y:S01]  /*0640*/  STG.E desc[UR4][R6.64], R11 ;  /* 0x0000000b06007986 */ /* 0x000fe2000c101904 */
[----:B------:R-:W-:Y:S05]  /*0650*/  EXIT ;  /* 0x000000000000794d */ /* 0x000fea0003800000 */
.L_x_0:
[----:B------:R-:W-:-:S00]  /*0660*/  BRA `(.L_x_0) ;  /* 0xfffffffc00fc7947 */ /* 0x000fc0000383ffff */
[----:B------:R-:W-:-:S00]  /*0670*/  NOP ;  /* 0x0000000000007918 */ /* 0x000fc00000000000 */
        /* <DEDUP_REMOVED lines=8> */
.L_x_1:


//--------------------- .nv.constant0.triton_poi_fused_add_div_maximum_mean_minimum_mul_pow_sub_sum_0 --------------------------
	.section	.nv.constant0.triton_poi_fused_add_div_maximum_mean_minimum_mul_pow_sub_sum_0,"a",@progbits
	.sectionflags	@""
	.align	4
.nv.constant0.triton_poi_fused_add_div_maximum_mean_minimum_mul_pow_sub_sum_0:
	.zero		572
